//
// Generated by NVIDIA NVVM Compiler
//
// Compiler Build ID: CL-36424714
// Cuda compilation tools, release 13.0, V13.0.88
// Based on NVVM 20.0.0
//

.version 9.0
.target sm_100
.address_size 64

	// .globl	_Z9dotKernelPiS_S_
// _ZZ9dotKernelPiS_S_E12dataPerBlock has been demoted

.visible .entry _Z9dotKernelPiS_S_(
	.param .u64 .ptr .align 1 _Z9dotKernelPiS_S__param_0,
	.param .u64 .ptr .align 1 _Z9dotKernelPiS_S__param_1,
	.param .u64 .ptr .align 1 _Z9dotKernelPiS_S__param_2
)
{
	.reg .pred 	%p<9>;
	.reg .b32 	%r<80>;
	.reg .b32 	%f<82>;
	.reg .b64 	%rd<13>;
	// demoted variable
	.shared .align 4 .b8 _ZZ9dotKernelPiS_S_E12dataPerBlock[16];
	ld.param.u64 	%rd2, [_Z9dotKernelPiS_S__param_0];
	ld.param.u64 	%rd3, [_Z9dotKernelPiS_S__param_1];
	ld.param.u64 	%rd4, [_Z9dotKernelPiS_S__param_2];
	cvta.to.global.u64 	%rd1, %rd2;
	cvta.to.global.u64 	%rd5, %rd4;
	cvta.to.global.u64 	%rd6, %rd3;
	mov.u32 	%r1, %ctaid.x;
	mov.u32 	%r2, %ntid.x;
	mov.u32 	%r24, %tid.x;
	mad.lo.s32 	%r25, %r1, %r2, %r24;
	mul.wide.s32 	%rd7, %r25, 4;
	add.s64 	%rd8, %rd6, %rd7;
	ld.global.u32 	%r26, [%rd8];
	add.s64 	%rd9, %rd5, %rd7;
	ld.global.u32 	%r27, [%rd9];
	mul.lo.s32 	%r28, %r27, %r26;
	add.s64 	%rd10, %rd1, %rd7;
	st.global.u32 	[%rd10], %r28;
	shl.b32 	%r29, %r24, 2;
	mov.u32 	%r30, _ZZ9dotKernelPiS_S_E12dataPerBlock;
	add.s32 	%r31, %r30, %r29;
	st.shared.u32 	[%r31], %r28;
	bar.sync 	0;
	and.b32  	%r3, %r2, 15;
	setp.lt.u32 	%p1, %r2, 16;
	mov.f32 	%f81, 0f00000000;
	mov.b32 	%r76, 0;
	@%p1 bra 	$L__BB0_3;
	and.b32  	%r76, %r2, 2032;
	add.s32 	%r73, %r30, 32;
	and.b32  	%r34, %r2, -16;
	neg.s32 	%r74, %r34;
	mov.f32 	%f81, 0f00000000;
$L__BB0_2:
	.pragma "nounroll";
	ld.shared.u32 	%r35, [%r73+-32];
	cvt.rn.f32.s32 	%f17, %r35;
	add.f32 	%f18, %f81, %f17;
	ld.shared.u32 	%r36, [%r73+-28];
	cvt.rn.f32.s32 	%f19, %r36;
	add.f32 	%f20, %f18, %f19;
	ld.shared.u32 	%r37, [%r73+-24];
	cvt.rn.f32.s32 	%f21, %r37;
	add.f32 	%f22, %f20, %f21;
	ld.shared.u32 	%r38, [%r73+-20];
	cvt.rn.f32.s32 	%f23, %r38;
	add.f32 	%f24, %f22, %f23;
	ld.shared.u32 	%r39, [%r73+-16];
	cvt.rn.f32.s32 	%f25, %r39;
	add.f32 	%f26, %f24, %f25;
	ld.shared.u32 	%r40, [%r73+-12];
	cvt.rn.f32.s32 	%f27, %r40;
	add.f32 	%f28, %f26, %f27;
	ld.shared.u32 	%r41, [%r73+-8];
	cvt.rn.f32.s32 	%f29, %r41;
	add.f32 	%f30, %f28, %f29;
	ld.shared.u32 	%r42, [%r73+-4];
	cvt.rn.f32.s32 	%f31, %r42;
	add.f32 	%f32, %f30, %f31;
	ld.shared.u32 	%r43, [%r73];
	cvt.rn.f32.s32 	%f33, %r43;
	add.f32 	%f34, %f32, %f33;
	ld.shared.u32 	%r44, [%r73+4];
	cvt.rn.f32.s32 	%f35, %r44;
	add.f32 	%f36, %f34, %f35;
	ld.shared.u32 	%r45, [%r73+8];
	cvt.rn.f32.s32 	%f37, %r45;
	add.f32 	%f38, %f36, %f37;
	ld.shared.u32 	%r46, [%r73+12];
	cvt.rn.f32.s32 	%f39, %r46;
	add.f32 	%f40, %f38, %f39;
	ld.shared.u32 	%r47, [%r73+16];
	cvt.rn.f32.s32 	%f41, %r47;
	add.f32 	%f42, %f40, %f41;
	ld.shared.u32 	%r48, [%r73+20];
	cvt.rn.f32.s32 	%f43, %r48;
	add.f32 	%f44, %f42, %f43;
	ld.shared.u32 	%r49, [%r73+24];
	cvt.rn.f32.s32 	%f45, %r49;
	add.f32 	%f46, %f44, %f45;
	ld.shared.u32 	%r50, [%r73+28];
	cvt.rn.f32.s32 	%f47, %r50;
	add.f32 	%f81, %f46, %f47;
	add.s32 	%r74, %r74, 16;
	add.s32 	%r73, %r73, 64;
	setp.ne.s32 	%p2, %r74, 0;
	@%p2 bra 	$L__BB0_2;
$L__BB0_3:
	setp.eq.s32 	%p3, %r3, 0;
	@%p3 bra 	$L__BB0_12;
	and.b32  	%r11, %r2, 7;
	setp.lt.u32 	%p4, %r3, 8;
	@%p4 bra 	$L__BB0_6;
	shl.b32 	%r51, %r76, 2;
	add.s32 	%r53, %r30, %r51;
	ld.shared.u32 	%r54, [%r53];
	cvt.rn.f32.s32 	%f49, %r54;
	add.f32 	%f50, %f81, %f49;
	ld.shared.u32 	%r55, [%r53+4];
	cvt.rn.f32.s32 	%f51, %r55;
	add.f32 	%f52, %f50, %f51;
	ld.shared.u32 	%r56, [%r53+8];
	cvt.rn.f32.s32 	%f53, %r56;
	add.f32 	%f54, %f52, %f53;
	ld.shared.u32 	%r57, [%r53+12];
	cvt.rn.f32.s32 	%f55, %r57;
	add.f32 	%f56, %f54, %f55;
	ld.shared.u32 	%r58, [%r53+16];
	cvt.rn.f32.s32 	%f57, %r58;
	add.f32 	%f58, %f56, %f57;
	ld.shared.u32 	%r59, [%r53+20];
	cvt.rn.f32.s32 	%f59, %r59;
	add.f32 	%f60, %f58, %f59;
	ld.shared.u32 	%r60, [%r53+24];
	cvt.rn.f32.s32 	%f61, %r60;
	add.f32 	%f62, %f60, %f61;
	ld.shared.u32 	%r61, [%r53+28];
	cvt.rn.f32.s32 	%f63, %r61;
	add.f32 	%f81, %f62, %f63;
	add.s32 	%r76, %r76, 8;
$L__BB0_6:
	setp.eq.s32 	%p5, %r11, 0;
	@%p5 bra 	$L__BB0_12;
	and.b32  	%r14, %r2, 3;
	setp.lt.u32 	%p6, %r11, 4;
	@%p6 bra 	$L__BB0_9;
	shl.b32 	%r62, %r76, 2;
	add.s32 	%r64, %r30, %r62;
	ld.shared.u32 	%r65, [%r64];
	cvt.rn.f32.s32 	%f65, %r65;
	add.f32 	%f66, %f81, %f65;
	ld.shared.u32 	%r66, [%r64+4];
	cvt.rn.f32.s32 	%f67, %r66;
	add.f32 	%f68, %f66, %f67;
	ld.shared.u32 	%r67, [%r64+8];
	cvt.rn.f32.s32 	%f69, %r67;
	add.f32 	%f70, %f68, %f69;
	ld.shared.u32 	%r68, [%r64+12];
	cvt.rn.f32.s32 	%f71, %r68;
	add.f32 	%f81, %f70, %f71;
	add.s32 	%r76, %r76, 4;
$L__BB0_9:
	setp.eq.s32 	%p7, %r14, 0;
	@%p7 bra 	$L__BB0_12;
	shl.b32 	%r69, %r76, 2;
	add.s32 	%r79, %r30, %r69;
	neg.s32 	%r78, %r14;
$L__BB0_11:
	.pragma "nounroll";
	ld.shared.u32 	%r71, [%r79];
	cvt.rn.f32.s32 	%f72, %r71;
	add.f32 	%f81, %f81, %f72;
	add.s32 	%r79, %r79, 4;
	add.s32 	%r78, %r78, 1;
	setp.ne.s32 	%p8, %r78, 0;
	@%p8 bra 	$L__BB0_11;
$L__BB0_12:
	cvt.rzi.s32.f32 	%r72, %f81;
	mul.wide.u32 	%rd11, %r1, 4;
	add.s64 	%rd12, %rd1, %rd11;
	st.global.u32 	[%rd12], %r72;
	ret;

}


// ===== COMPILED SASS (sm_100) =====

	.target	sm_100

	.elftype	@"ET_EXEC"


//--------------------- .note.nv.tkinfo           --------------------------
	.section	.note.nv.tkinfo,"",@"SHT_NOTE"
	.sectionflags	@"SHF_NOTE_NV_TKINFO"
	.tkinfo
        /*0018*/ 	.word	0x00000002
        /*0030*/ 	.string	""
        /*0030*/ 	.string	"ptxas"
        /*0030*/ 	.string	"Cuda compilation tools, release 13.0, V13.0.88"
        /*0030*/ 	.string	"Build cuda_13.0.r13.0/compiler.36424714_0"
        /*0030*/ 	.string	"-arch sm_100 -m 64 "



//--------------------- .note.nv.cuinfo           --------------------------
	.section	.note.nv.cuinfo,"",@"SHT_NOTE"
	.sectionflags	@"SHF_NOTE_NV_CUINFO"
        /*0018*/ 	.short	0x0002
        /*001a*/ 	.short	0x0064
        /*001c*/ 	.short	0x0082
	.zero		2


//--------------------- .nv.info                  --------------------------
	.section	.nv.info,"",@"SHT_CUDA_INFO"
	.align	4


	//----- nvinfo : EIATTR_REGCOUNT
	.align		4
        /*0000*/ 	.byte	0x04, 0x2f
        /*0002*/ 	.short	(.L_1 - .L_0)
	.align		4
.L_0:
        /*0004*/ 	.word	index@(_Z9dotKernelPiS_S_)
        /*0008*/ 	.word	0x0000001a


	//----- nvinfo : EIATTR_FRAME_SIZE
	.align		4
.L_1:
        /*000c*/ 	.byte	0x04, 0x11
        /*000e*/ 	.short	(.L_3 - .L_2)
	.align		4
.L_2:
        /*0010*/ 	.word	index@(_Z9dotKernelPiS_S_)
        /*0014*/ 	.word	0x00000000


	//----- nvinfo : EIATTR_MIN_STACK_SIZE
	.align		4
.L_3:
        /*0018*/ 	.byte	0x04, 0x12
        /*001a*/ 	.short	(.L_5 - .L_4)
	.align		4
.L_4:
        /*001c*/ 	.word	index@(_Z9dotKernelPiS_S_)
        /*0020*/ 	.word	0x00000000
.L_5:


//--------------------- .nv.compat                --------------------------
	.section	.nv.compat,"",@"SHT_CUDA_COMPAT_INFO"
	.align	4
        /*0000*/ 	.byte	0x02, 0x09, 0x00, 0x00, 0x02, 0x02, 0x01, 0x00, 0x02, 0x05, 0x05, 0x00, 0x03, 0x07, 0x01, 0x01
        /*0010*/ 	.byte	0x02, 0x03, 0x00, 0x00, 0x02, 0x06, 0x01, 0x00, 0x04, 0x0b, 0x08, 0x00, 0x09, 0x00, 0x00, 0x00
        /*0020*/ 	.byte	0x00, 0x00, 0x00, 0x00


//--------------------- .nv.info._Z9dotKernelPiS_S_ --------------------------
	.section	.nv.info._Z9dotKernelPiS_S_,"",@"SHT_CUDA_INFO"
	.sectionflags	@""
	.align	4


	//----- nvinfo : EIATTR_CUDA_API_VERSION
	.align		4
        /*0000*/ 	.byte	0x04, 0x37
        /*0002*/ 	.short	(.L_7 - .L_6)
.L_6:
        /*0004*/ 	.word	0x00000082


	//----- nvinfo : EIATTR_KPARAM_INFO
	.align		4
.L_7:
        /*0008*/ 	.byte	0x04, 0x17
        /*000a*/ 	.short	(.L_9 - .L_8)
.L_8:
        /*000c*/ 	.word	0x00000000
        /*0010*/ 	.short	0x0002
        /*0012*/ 	.short	0x0010
        /*0014*/ 	.byte	0x00, 0xf5, 0x21, 0x00


	//----- nvinfo : EIATTR_KPARAM_INFO
	.align		4
.L_9:
        /*0018*/ 	.byte	0x04, 0x17
        /*001a*/ 	.short	(.L_11 - .L_10)
.L_10:
        /*001c*/ 	.word	0x00000000
        /*0020*/ 	.short	0x0001
        /*0022*/ 	.short	0x0008
        /*0024*/ 	.byte	0x00, 0xf5, 0x21, 0x00


	//----- nvinfo : EIATTR_KPARAM_INFO
	.align		4
.L_11:
        /*0028*/ 	.byte	0x04, 0x17
        /*002a*/ 	.short	(.L_13 - .L_12)
.L_12:
        /*002c*/ 	.word	0x00000000
        /*0030*/ 	.short	0x0000
        /*0032*/ 	.short	0x0000
        /*0034*/ 	.byte	0x00, 0xf5, 0x21, 0x00


	//----- nvinfo : EIATTR_SPARSE_MMA_MASK
	.align		4
.L_13:
        /*0038*/ 	.byte	0x03, 0x50
        /*003a*/ 	.short	0x0000


	//----- nvinfo : EIATTR_MAXREG_COUNT
	.align		4
        /*003c*/ 	.byte	0x03, 0x1b
        /*003e*/ 	.short	0x00ff


	//----- nvinfo : EIATTR_NUM_BARRIERS
	.align		4
        /*0040*/ 	.byte	0x02, 0x4c
        /*0042*/ 	.byte	0x01
	.zero		1


	//----- nvinfo : EIATTR_MERCURY_ISA_VERSION
	.align		4
        /*0044*/ 	.byte	0x03, 0x5f
        /*0046*/ 	.short	0x0101


	//----- nvinfo : EIATTR_VRC_CTA_INIT_COUNT
	.align		4
        /*0048*/ 	.byte	0x02, 0x4a
	.zero		1
	.zero		1


	//----- nvinfo : EIATTR_EXIT_INSTR_OFFSETS
	.align		4
        /*004c*/ 	.byte	0x04, 0x1c
        /*004e*/ 	.short	(.L_15 - .L_14)


	//   ....[0]....
.L_14:
        /*0050*/ 	.word	0x000007f0


	//----- nvinfo : EIATTR_CBANK_PARAM_SIZE
	.align		4
.L_15:
        /*0054*/ 	.byte	0x03, 0x19
        /*0056*/ 	.short	0x0018


	//----- nvinfo : EIATTR_PARAM_CBANK
	.align		4
        /*0058*/ 	.byte	0x04, 0x0a
        /*005a*/ 	.short	(.L_17 - .L_16)
	.align		4
.L_16:
        /*005c*/ 	.word	index@(.nv.constant0._Z9dotKernelPiS_S_)
        /*0060*/ 	.short	0x0380
        /*0062*/ 	.short	0x0018


	//----- nvinfo : EIATTR_SW_WAR
	.align		4
.L_17:
        /*0064*/ 	.byte	0x04, 0x36
        /*0066*/ 	.short	(.L_19 - .L_18)
.L_18:
        /*0068*/ 	.word	0x00000008
.L_19:


//--------------------- .nv.callgraph             --------------------------
	.section	.nv.callgraph,"",@"SHT_CUDA_CALLGRAPH"
	.align	4
	.sectionentsize	8
	.align		4
        /*0000*/ 	.word	0x00000000
	.align		4
        /*0004*/ 	.word	0xffffffff
	.align		4
        /*0008*/ 	.word	0x00000000
	.align		4
        /*000c*/ 	.word	0xfffffffe
	.align		4
        /*0010*/ 	.word	0x00000000
	.align		4
        /*0014*/ 	.word	0xfffffffd
	.align		4
        /*0018*/ 	.word	0x00000000
	.align		4
        /*001c*/ 	.word	0xfffffffc


//--------------------- .text._Z9dotKernelPiS_S_  --------------------------
	.section	.text._Z9dotKernelPiS_S_,"ax",@progbits
	.align	128
        .global         _Z9dotKernelPiS_S_
        .type           _Z9dotKernelPiS_S_,@function
        .size           _Z9dotKernelPiS_S_,(.L_x_7 - _Z9dotKernelPiS_S_)
        .other          _Z9dotKernelPiS_S_,@"STO_CUDA_ENTRY STV_DEFAULT"
_Z9dotKernelPiS_S_:
.text._Z9dotKernelPiS_S_:
[----:B------:R-:W-:Y:S01]  /*0000*/  LDC R1, c[0x0][0x37c] ;  /* 0x0000df00ff017b82 */ /* 0x000fe20000000800 */
[----:B------:R-:W0:Y:S07]  /*0010*/  S2R R17, SR_CTAID.X ;  /* 0x0000000000117919 */ /* 0x000e2e0000002500 */
[----:B------:R-:W1:Y:S01]  /*0020*/  LDC.64 R4, c[0x0][0x388] ;  /* 0x0000e200ff047b82 */ /* 0x000e620000000a00 */
[----:B------:R-:W0:Y:S01]  /*0030*/  LDCU UR7, c[0x0][0x360] ;  /* 0x00006c00ff0777ac */ /* 0x000e220008000800 */
[----:B------:R-:W0:Y:S01]  /*0040*/  S2R R10, SR_TID.X ;  /* 0x00000000000a7919 */ /* 0x000e220000002100 */
[----:B------:R-:W2:Y:S05]  /*0050*/  LDCU.64 UR10, c[0x0][0x358] ;  /* 0x00006b00ff0a77ac */ /* 0x000eaa0008000a00 */
[----:B------:R-:W3:Y:S08]  /*0060*/  LDC.64 R6, c[0x0][0x390] ;  /* 0x0000e400ff067b82 */ /* 0x000ef00000000a00 */
[----:B------:R-:W4:Y:S08]  /*0070*/  S2UR UR5, SR_CgaCtaId ;  /* 0x00000000000579c3 */ /* 0x000f300000008800 */
[----:B------:R-:W5:Y:S01]  /*0080*/  LDC.64 R2, c[0x0][0x380] ;  /* 0x0000e000ff027b82 */ /* 0x000f620000000a00 */
[----:B0-----:R-:W-:-:S04]  /*0090*/  IMAD R9, R17, UR7, R10 ;  /* 0x0000000711097c24 */ /* 0x001fc8000f8e020a */
[----:B-1----:R-:W-:-:S04]  /*00a0*/  IMAD.WIDE R4, R9, 0x4, R4 ;  /* 0x0000000409047825 */ /* 0x002fc800078e0204 */
[C---:B---3--:R-:W-:Y:S02]  /*00b0*/  IMAD.WIDE R6, R9.reuse, 0x4, R6 ;  /* 0x0000000409067825 */ /* 0x048fe400078e0206 */
[----:B--2---:R-:W2:Y:S04]  /*00c0*/  LDG.E R4, desc[UR10][R4.64] ;  /* 0x0000000a04047981 */ /* 0x004ea8000c1e1900 */
[----:B------:R-:W2:Y:S01]  /*00d0*/  LDG.E R7, desc[UR10][R6.64] ;  /* 0x0000000a06077981 */ /* 0x000ea2000c1e1900 */
[----:B------:R-:W-:Y:S01]  /*00e0*/  UMOV UR4, 0x400 ;  /* 0x0000040000047882 */ /* 0x000fe20000000000 */
[----:B-----5:R-:W-:Y:S01]  /*00f0*/  IMAD.WIDE R8, R9, 0x4, R2 ;  /* 0x0000000409087825 */ /* 0x020fe200078e0202 */
[----:B----4-:R-:W-:-:S03]  /*0100*/  ULEA UR5, UR5, UR4, 0x18 ;  /* 0x0000000405057291 */ /* 0x010fc6000f8ec0ff */
[----:B------:R-:W-:Y:S01]  /*0110*/  HFMA2 R0, -RZ, RZ, 0, 0 ;  /* 0x00000000ff007431 */ /* 0x000fe200000001ff */
[----:B------:R-:W-:Y:S02]  /*0120*/  UISETP.GE.U32.AND UP1, UPT, UR7, 0x10, UPT ;  /* 0x000000100700788c */ /* 0x000fe4000bf26070 */
[----:B------:R-:W-:Y:S01]  /*0130*/  ULOP3.LUT UR8, UR7, 0xf, URZ, 0xc0, !UPT ;  /* 0x0000000f07087892 */ /* 0x000fe2000f8ec0ff */
[----:B------:R-:W-:Y:S01]  /*0140*/  LEA R10, R10, UR5, 0x2 ;  /* 0x000000050a0a7c11 */ /* 0x000fe2000f8e10ff */
[----:B------:R-:W-:Y:S02]  /*0150*/  UMOV UR4, URZ ;  /* 0x000000ff00047c82 */ /* 0x000fe40008000000 */
[----:B------:R-:W-:Y:S01]  /*0160*/  UISETP.NE.AND UP0, UPT, UR8, URZ, UPT ;  /* 0x000000ff0800728c */ /* 0x000fe2000bf05270 */
[----:B--2---:R-:W-:-:S05]  /*0170*/  IMAD R11, R4, R7, RZ ;  /* 0x00000007040b7224 */ /* 0x004fca00078e02ff */
[----:B------:R0:W-:Y:S04]  /*0180*/  STS [R10], R11 ;  /* 0x0000000b0a007388 */ /* 0x0001e80000000800 */
[----:B------:R0:W-:Y:S01]  /*0190*/  STG.E desc[UR10][R8.64], R11 ;  /* 0x0000000b08007986 */ /* 0x0001e2000c10190a */
[----:B------:R-:W-:Y:S06]  /*01a0*/  BAR.SYNC.DEFER_BLOCKING 0x0 ;  /* 0x0000000000007b1d */ /* 0x000fec0000010000 */
[----:B------:R-:W-:Y:S05]  /*01b0*/  BRA.U !UP1, `(.L_x_0) ;  /* 0x0000000109b47547 */ /* 0x000fea000b800000 */
[----:B------:R-:W-:Y:S01]  /*01c0*/  ULOP3.LUT UR6, UR7, 0xfffffff0, URZ, 0xc0, !UPT ;  /* 0xfffffff007067892 */ /* 0x000fe2000f8ec0ff */
[----:B------:R-:W-:Y:S01]  /*01d0*/  MOV R0, RZ ;  /* 0x000000ff00007202 */ /* 0x000fe20000000f00 */
[----:B------:R-:W-:Y:S02]  /*01e0*/  ULOP3.LUT UR4, UR7, 0x7f0, URZ, 0xc0, !UPT ;  /* 0x000007f007047892 */ /* 0x000fe4000f8ec0ff */
[----:B------:R-:W-:Y:S02]  /*01f0*/  UIADD3 UR9, UPT, UPT, UR5, 0x20, URZ ;  /* 0x0000002005097890 */ /* 0x000fe4000fffe0ff */
[----:B------:R-:W-:-:S12]  /*0200*/  UIADD3 UR6, UPT, UPT, -UR6, URZ, URZ ;  /* 0x000000ff06067290 */ /* 0x000fd8000fffe1ff */
.L_x_1:
[----:B------:R-:W1:Y:S01]  /*0210*/  LDS.128 R4, [UR9+-0x20] ;  /* 0xffffe009ff047984 */ /* 0x000e620008000c00 */
[----:B------:R-:W-:-:S03]  /*0220*/  UIADD3 UR6, UPT, UPT, UR6, 0x10, URZ ;  /* 0x0000001006067890 */ /* 0x000fc6000fffe0ff */
[----:B0-----:R-:W0:Y:S01]  /*0230*/  LDS.128 R8, [UR9+-0x10] ;  /* 0xfffff009ff087984 */ /* 0x001e220008000c00 */
[----:B------:R-:W-:-:S03]  /*0240*/  UISETP.NE.AND UP1, UPT, UR6, URZ, UPT ;  /* 0x000000ff0600728c */ /* 0x000fc6000bf25270 */
[----:B------:R-:W2:Y:S04]  /*0250*/  LDS.128 R12, [UR9] ;  /* 0x00000009ff0c7984 */ /* 0x000ea80008000c00 */
[----:B------:R-:W3:Y:S01]  /*0260*/  LDS.128 R20, [UR9+0x10] ;  /* 0x00001009ff147984 */ /* 0x000ee20008000c00 */
[----:B------:R-:W-:Y:S01]  /*0270*/  UIADD3 UR9, UPT, UPT, UR9, 0x40, URZ ;  /* 0x0000004009097890 */ /* 0x000fe2000fffe0ff */
[----:B-1----:R-:W-:Y:S02]  /*0280*/  I2FP.F32.S32 R19, R4 ;  /* 0x0000000400137245 */ /* 0x002fe40000201400 */
[----:B------:R-:W-:Y:S02]  /*0290*/  I2FP.F32.S32 R4, R5 ;  /* 0x0000000500047245 */ /* 0x000fe40000201400 */
[----:B------:R-:W-:Y:S01]  /*02a0*/  I2FP.F32.S32 R5, R6 ;  /* 0x0000000600057245 */ /* 0x000fe20000201400 */
[----:B------:R-:W-:Y:S01]  /*02b0*/  FADD R19, R19, R0 ;  /* 0x0000000013137221 */ /* 0x000fe20000000000 */
[----:B------:R-:W-:-:S02]  /*02c0*/  I2FP.F32.S32 R7, R7 ;  /* 0x0000000700077245 */ /* 0x000fc40000201400 */
[----:B0-----:R-:W-:Y:S01]  /*02d0*/  I2FP.F32.S32 R9, R9 ;  /* 0x0000000900097245 */ /* 0x001fe20000201400 */
[----:B------:R-:W-:Y:S01]  /*02e0*/  FADD R4, R19, R4 ;  /* 0x0000000413047221 */ /* 0x000fe20000000000 */
[----:B------:R-:W-:Y:S02]  /*02f0*/  I2FP.F32.S32 R11, R11 ;  /* 0x0000000b000b7245 */ /* 0x000fe40000201400 */
[----:B--2---:R-:W-:Y:S01]  /*0300*/  I2FP.F32.S32 R13, R13 ;  /* 0x0000000d000d7245 */ /* 0x004fe20000201400 */
[----:B------:R-:W-:Y:S01]  /*0310*/  FADD R4, R4, R5 ;  /* 0x0000000504047221 */ /* 0x000fe20000000000 */
[----:B------:R-:W-:Y:S02]  /*0320*/  I2FP.F32.S32 R5, R8 ;  /* 0x0000000800057245 */ /* 0x000fe40000201400 */
[----:B------:R-:W-:Y:S01]  /*0330*/  I2FP.F32.S32 R15, R15 ;  /* 0x0000000f000f7245 */ /* 0x000fe20000201400 */
[----:B------:R-:W-:Y:S01]  /*0340*/  FADD R4, R4, R7 ;  /* 0x0000000704047221 */ /* 0x000fe20000000000 */
[----:B---3--:R-:W-:-:S02]  /*0350*/  I2FP.F32.S32 R21, R21 ;  /* 0x0000001500157245 */ /* 0x008fc40000201400 */
[----:B------:R-:W-:Y:S01]  /*0360*/  I2FP.F32.S32 R23, R23 ;  /* 0x0000001700177245 */ /* 0x000fe20000201400 */
[----:B------:R-:W-:Y:S01]  /*0370*/  FADD R4, R4, R5 ;  /* 0x0000000504047221 */ /* 0x000fe20000000000 */
[----:B------:R-:W-:-:S03]  /*0380*/  I2FP.F32.S32 R5, R10 ;  /* 0x0000000a00057245 */ /* 0x000fc60000201400 */
[----:B------:R-:W-:-:S04]  /*0390*/  FADD R4, R4, R9 ;  /* 0x0000000904047221 */ /* 0x000fc80000000000 */
        /* <DEDUP_REMOVED lines=12> */
[----:B------:R-:W-:-:S04]  /*0460*/  FADD R4, R4, R5 ;  /* 0x0000000504047221 */ /* 0x000fc80000000000 */
[----:B------:R-:W-:Y:S01]  /*0470*/  FADD R0, R4, R23 ;  /* 0x0000001704007221 */ /* 0x000fe20000000000 */
[----:B------:R-:W-:Y:S06]  /*0480*/  BRA.U UP1, `(.L_x_1) ;  /* 0xfffffffd01607547 */ /* 0x000fec000b83ffff */
.L_x_0:
[----:B------:R-:W-:Y:S05]  /*0490*/  BRA.U !UP0, `(.L_x_2) ;  /* 0x0000000108c87547 */ /* 0x000fea000b800000 */
[----:B------:R-:W-:Y:S02]  /*04a0*/  UISETP.GE.U32.AND UP0, UPT, UR8, 0x8, UPT ;  /* 0x000000080800788c */ /* 0x000fe4000bf06070 */
[----:B------:R-:W-:-:S04]  /*04b0*/  ULOP3.LUT UR9, UR7, 0x7, URZ, 0xc0, !UPT ;  /* 0x0000000707097892 */ /* 0x000fc8000f8ec0ff */
[----:B------:R-:W-:-:S03]  /*04c0*/  UISETP.NE.AND UP1, UPT, UR9, URZ, UPT ;  /* 0x000000ff0900728c */ /* 0x000fc6000bf25270 */
[----:B------:R-:W-:Y:S08]  /*04d0*/  BRA.U !UP0, `(.L_x_3) ;  /* 0x0000000108507547 */ /* 0x000ff0000b800000 */
[----:B------:R-:W-:Y:S02]  /*04e0*/  ULEA UR6, UR4, UR5, 0x2 ;  /* 0x0000000504067291 */ /* 0x000fe4000f8e10ff */
[----:B------:R-:W-:-:S07]  /*04f0*/  UIADD3 UR4, UPT, UPT, UR4, 0x8, URZ ;  /* 0x0000000804047890 */ /* 0x000fce000fffe0ff */
[----:B0-----:R-:W0:Y:S04]  /*0500*/  LDS.128 R8, [UR6] ;  /* 0x00000006ff087984 */ /* 0x001e280008000c00 */
[----:B------:R-:W1:Y:S01]  /*0510*/  LDS.128 R4, [UR6+0x10] ;  /* 0x00001006ff047984 */ /* 0x000e620008000c00 */
[----:B0-----:R-:W-:Y:S02]  /*0520*/  I2FP.F32.S32 R13, R8 ;  /* 0x00000008000d7245 */ /* 0x001fe40000201400 */
[----:B------:R-:W-:Y:S02]  /*0530*/  I2FP.F32.S32 R8, R9 ;  /* 0x0000000900087245 */ /* 0x000fe40000201400 */
[----:B------:R-:W-:Y:S01]  /*0540*/  I2FP.F32.S32 R9, R10 ;  /* 0x0000000a00097245 */ /* 0x000fe20000201400 */
[----:B------:R-:W-:Y:S01]  /*0550*/  FADD R13, R0, R13 ;  /* 0x0000000d000d7221 */ /* 0x000fe20000000000 */
[----:B------:R-:W-:-:S02]  /*0560*/  I2FP.F32.S32 R11, R11 ;  /* 0x0000000b000b7245 */ /* 0x000fc40000201400 */
[----:B-1----:R-:W-:Y:S01]  /*0570*/  I2FP.F32.S32 R5, R5 ;  /* 0x0000000500057245 */ /* 0x002fe20000201400 */
[----:B------:R-:W-:Y:S01]  /*0580*/  FADD R8, R13, R8 ;  /* 0x000000080d087221 */ /* 0x000fe20000000000 */
[----:B------:R-:W-:Y:S02]  /*0590*/  I2FP.F32.S32 R6, R6 ;  /* 0x0000000600067245 */ /* 0x000fe40000201400 */
[----:B------:R-:W-:Y:S01]  /*05a0*/  I2FP.F32.S32 R0, R7 ;  /* 0x0000000700007245 */ /* 0x000fe20000201400 */
[----:B------:R-:W-:Y:S01]  /*05b0*/  FADD R8, R8, R9 ;  /* 0x0000000908087221 */ /* 0x000fe20000000000 */
[----:B------:R-:W-:-:S03]  /*05c0*/  I2FP.F32.S32 R9, R4 ;  /* 0x0000000400097245 */ /* 0x000fc60000201400 */
[----:B------:R-:W-:-:S04]  /*05d0*/  FADD R8, R8, R11 ;  /* 0x0000000b08087221 */ /* 0x000fc80000000000 */
[----:B------:R-:W-:-:S04]  /*05e0*/  FADD R8, R8, R9 ;  /* 0x0000000908087221 */ /* 0x000fc80000000000 */
[----:B------:R-:W-:-:S04]  /*05f0*/  FADD R5, R8, R5 ;  /* 0x0000000508057221 */ /* 0x000fc80000000000 */
[----:B------:R-:W-:-:S04]  /*0600*/  FADD R5, R5, R6 ;  /* 0x0000000605057221 */ /* 0x000fc80000000000 */
[----:B------:R-:W-:-:S07]  /*0610*/  FADD R0, R5, R0 ;  /* 0x0000000005007221 */ /* 0x000fce0000000000 */
.L_x_3:
[----:B------:R-:W-:Y:S05]  /*0620*/  BRA.U !UP1, `(.L_x_2) ;  /* 0x0000000109647547 */ /* 0x000fea000b800000 */
[----:B------:R-:W-:Y:S02]  /*0630*/  UISETP.GE.U32.AND UP0, UPT, UR9, 0x4, UPT ;  /* 0x000000040900788c */ /* 0x000fe4000bf06070 */
[----:B------:R-:W-:-:S04]  /*0640*/  ULOP3.LUT UR6, UR7, 0x3, URZ, 0xc0, !UPT ;  /* 0x0000000307067892 */ /* 0x000fc8000f8ec0ff */
[----:B------:R-:W-:-:S03]  /*0650*/  UISETP.NE.AND UP1, UPT, UR6, URZ, UPT ;  /* 0x000000ff0600728c */ /* 0x000fc6000bf25270 */
[----:B------:R-:W-:Y:S08]  /*0660*/  BRA.U !UP0, `(.L_x_4) ;  /* 0x00000001082c7547 */ /* 0x000ff0000b800000 */
[----:B------:R-:W-:Y:S02]  /*0670*/  ULEA UR7, UR4, UR5, 0x2 ;  /* 0x0000000504077291 */ /* 0x000fe4000f8e10ff */
[----:B------:R-:W-:-:S07]  /*0680*/  UIADD3 UR4, UPT, UPT, UR4, 0x4, URZ ;  /* 0x0000000404047890 */ /* 0x000fce000fffe0ff */
[----:B------:R-:W0:Y:S02]  /*0690*/  LDS.128 R4, [UR7] ;  /* 0x00000007ff047984 */ /* 0x000e240008000c00 */
[----:B0-----:R-:W-:Y:S02]  /*06a0*/  I2FP.F32.S32 R9, R4 ;  /* 0x0000000400097245 */ /* 0x001fe40000201400 */
[----:B------:R-:W-:Y:S02]  /*06b0*/  I2FP.F32.S32 R4, R5 ;  /* 0x0000000500047245 */ /* 0x000fe40000201400 */
[----:B------:R-:W-:Y:S01]  /*06c0*/  I2FP.F32.S32 R5, R6 ;  /* 0x0000000600057245 */ /* 0x000fe20000201400 */
[----:B------:R-:W-:Y:S01]  /*06d0*/  FADD R9, R0, R9 ;  /* 0x0000000900097221 */ /* 0x000fe20000000000 */
[----:B------:R-:W-:-:S03]  /*06e0*/  I2FP.F32.S32 R7, R7 ;  /* 0x0000000700077245 */ /* 0x000fc60000201400 */
[----:B------:R-:W-:-:S04]  /*06f0*/  FADD R4, R9, R4 ;  /* 0x0000000409047221 */ /* 0x000fc80000000000 */
[----:B------:R-:W-:-:S04]  /*0700*/  FADD R4, R4, R5 ;  /* 0x0000000504047221 */ /* 0x000fc80000000000 */
[----:B------:R-:W-:-:S07]  /*0710*/  FADD R0, R4, R7 ;  /* 0x0000000704007221 */ /* 0x000fce0000000000 */
.L_x_4:
[----:B------:R-:W-:Y:S05]  /*0720*/  BRA.U !UP1, `(.L_x_2) ;  /* 0x0000000109247547 */ /* 0x000fea000b800000 */
[----:B------:R-:W-:Y:S02]  /*0730*/  ULEA UR4, UR4, UR5, 0x2 ;  /* 0x0000000504047291 */ /* 0x000fe4000f8e10ff */
[----:B------:R-:W-:-:S12]  /*0740*/  UIADD3 UR6, UPT, UPT, -UR6, URZ, URZ ;  /* 0x000000ff06067290 */ /* 0x000fd8000fffe1ff */
.L_x_5:
[----:B------:R-:W1:Y:S01]  /*0750*/  LDS R4, [UR4] ;  /* 0x00000004ff047984 */ /* 0x000e620008000800 */
[----:B------:R-:W-:Y:S02]  /*0760*/  UIADD3 UR6, UPT, UPT, UR6, 0x1, URZ ;  /* 0x0000000106067890 */ /* 0x000fe4000fffe0ff */
[----:B------:R-:W-:Y:S02]  /*0770*/  UIADD3 UR4, UPT, UPT, UR4, 0x4, URZ ;  /* 0x0000000404047890 */ /* 0x000fe4000fffe0ff */
[----:B------:R-:W-:Y:S01]  /*0780*/  UISETP.NE.AND UP0, UPT, UR6, URZ, UPT ;  /* 0x000000ff0600728c */ /* 0x000fe2000bf05270 */
[----:B-1----:R-:W-:-:S05]  /*0790*/  I2FP.F32.S32 R5, R4 ;  /* 0x0000000400057245 */ /* 0x002fca0000201400 */
[----:B------:R-:W-:-:S03]  /*07a0*/  FADD R0, R5, R0 ;  /* 0x0000000005007221 */ /* 0x000fc60000000000 */
[----:B------:R-:W-:Y:S05]  /*07b0*/  BRA.U UP0, `(.L_x_5) ;  /* 0xfffffffd00e47547 */ /* 0x000fea000b83ffff */
.L_x_2:
[----:B------:R-:W1:Y:S01]  /*07c0*/  F2I.TRUNC.NTZ R5, R0 ;  /* 0x0000000000057305 */ /* 0x000e62000020f100 */
[----:B------:R-:W-:-:S05]  /*07d0*/  IMAD.WIDE.U32 R2, R17, 0x4, R2 ;  /* 0x0000000411027825 */ /* 0x000fca00078e0002 */
[----:B-1----:R-:W-:Y:S01]  /*07e0*/  STG.E desc[UR10][R2.64], R5 ;  /* 0x0000000502007986 */ /* 0x002fe2000c10190a */
[----:B------:R-:W-:Y:S05]  /*07f0*/  EXIT ;  /* 0x000000000000794d */ /* 0x000fea0003800000 */
.L_x_6:
[----:B------:R-:W-:-:S00]  /*0800*/  BRA `(.L_x_6) ;  /* 0xfffffffc00fc7947 */ /* 0x000fc0000383ffff */
[----:B------:R-:W-:-:S00]  /*0810*/  NOP ;  /* 0x0000000000007918 */ /* 0x000fc00000000000 */
        /* <DEDUP_REMOVED lines=14> */
.L_x_7:


//--------------------- .nv.shared._Z9dotKernelPiS_S_ --------------------------
	.section	.nv.shared._Z9dotKernelPiS_S_,"aw",@nobits
	.sectionflags	@""
	.align	4
.nv.shared._Z9dotKernelPiS_S_:
	.zero		1040


//--------------------- .nv.shared.reserved.0     --------------------------
	.section	.nv.shared.reserved.0,"aw",@nobits
	.weak		__nv_reservedSMEM_offset_0_alias
	.size		__nv_reservedSMEM_offset_0_alias, 0, 64
	.other		__nv_reservedSMEM_offset_0_alias,@"STO_CUDA_RESERVED_SHARED STV_DEFAULT"
__nv_reservedSMEM_offset_0_alias:
	.zero		0
	.zero		64


//--------------------- .nv.constant0._Z9dotKernelPiS_S_ --------------------------
	.section	.nv.constant0._Z9dotKernelPiS_S_,"a",@progbits
	.sectionflags	@""
	.align	4
.nv.constant0._Z9dotKernelPiS_S_:
	.zero		920


//--------------------- SYMBOLS --------------------------

	.type		.nv.reservedSmem.offset0,@object
	.size		.nv.reservedSmem.offset0,0x4
	.type		.nv.reservedSmem.cap,@object
	.size		.nv.reservedSmem.cap,0x4
